//
// Generated by NVIDIA NVVM Compiler
//
// Compiler Build ID: CL-36424714
// Cuda compilation tools, release 13.0, V13.0.88
// Based on NVVM 20.0.0
//

.version 9.0
.target sm_100
.address_size 64

	// .globl	_Z8faKernelPKfS0_iPfS1_

.visible .entry _Z8faKernelPKfS0_iPfS1_(
	.param .u64 .ptr .align 1 _Z8faKernelPKfS0_iPfS1__param_0,
	.param .u64 .ptr .align 1 _Z8faKernelPKfS0_iPfS1__param_1,
	.param .u32 _Z8faKernelPKfS0_iPfS1__param_2,
	.param .u64 .ptr .align 1 _Z8faKernelPKfS0_iPfS1__param_3,
	.param .u64 .ptr .align 1 _Z8faKernelPKfS0_iPfS1__param_4
)
{
	.reg .pred 	%p<2>;
	.reg .b32 	%r<7>;
	.reg .b32 	%f<14>;
	.reg .b64 	%rd<14>;

	ld.param.u64 	%rd1, [_Z8faKernelPKfS0_iPfS1__param_0];
	ld.param.u64 	%rd2, [_Z8faKernelPKfS0_iPfS1__param_1];
	ld.param.u32 	%r2, [_Z8faKernelPKfS0_iPfS1__param_2];
	ld.param.u64 	%rd3, [_Z8faKernelPKfS0_iPfS1__param_3];
	ld.param.u64 	%rd4, [_Z8faKernelPKfS0_iPfS1__param_4];
	mov.u32 	%r3, %ctaid.x;
	mov.u32 	%r4, %ntid.x;
	mov.u32 	%r5, %tid.x;
	mad.lo.s32 	%r1, %r3, %r4, %r5;
	add.s32 	%r6, %r2, -1;
	setp.ge.s32 	%p1, %r1, %r6;
	@%p1 bra 	$L__BB0_2;
	cvta.to.global.u64 	%rd5, %rd1;
	cvta.to.global.u64 	%rd6, %rd2;
	cvta.to.global.u64 	%rd7, %rd3;
	cvta.to.global.u64 	%rd8, %rd4;
	ld.global.nc.f32 	%f1, [%rd5+4];
	ld.global.nc.f32 	%f2, [%rd5];
	sub.f32 	%f3, %f1, %f2;
	mul.wide.s32 	%rd9, %r1, 4;
	add.s64 	%rd10, %rd6, %rd9;
	ld.global.nc.f32 	%f4, [%rd10+4];
	add.s64 	%rd11, %rd5, %rd9;
	ld.global.nc.f32 	%f5, [%rd11+4];
	mul.f32 	%f6, %f4, %f5;
	ld.global.nc.f32 	%f7, [%rd10];
	ld.global.nc.f32 	%f8, [%rd11];
	mul.f32 	%f9, %f7, %f8;
	sub.f32 	%f10, %f6, %f9;
	div.rn.f32 	%f11, %f10, %f3;
	add.s64 	%rd12, %rd7, %rd9;
	st.global.f32 	[%rd12], %f11;
	sub.f32 	%f12, %f11, %f7;
	fma.rn.f32 	%f13, %f8, %f12, 0f3F800000;
	add.s64 	%rd13, %rd8, %rd9;
	st.global.f32 	[%rd13], %f13;
$L__BB0_2:
	ret;

}


// ===== COMPILED SASS (sm_100) =====

	.target	sm_100

	.elftype	@"ET_EXEC"


//--------------------- .note.nv.tkinfo           --------------------------
	.section	.note.nv.tkinfo,"",@"SHT_NOTE"
	.sectionflags	@"SHF_NOTE_NV_TKINFO"
	.tkinfo
        /*0018*/ 	.word	0x00000002
        /*0030*/ 	.string	""
        /*0030*/ 	.string	"ptxas"
        /*0030*/ 	.string	"Cuda compilation tools, release 13.0, V13.0.88"
        /*0030*/ 	.string	"Build cuda_13.0.r13.0/compiler.36424714_0"
        /*0030*/ 	.string	"-arch sm_100 -m 64 "



//--------------------- .note.nv.cuinfo           --------------------------
	.section	.note.nv.cuinfo,"",@"SHT_NOTE"
	.sectionflags	@"SHF_NOTE_NV_CUINFO"
        /*0018*/ 	.short	0x0002
        /*001a*/ 	.short	0x0064
        /*001c*/ 	.short	0x0082
	.zero		2


//--------------------- .nv.info                  --------------------------
	.section	.nv.info,"",@"SHT_CUDA_INFO"
	.align	4


	//----- nvinfo : EIATTR_REGCOUNT
	.align		4
        /*0000*/ 	.byte	0x04, 0x2f
        /*0002*/ 	.short	(.L_1 - .L_0)
	.align		4
.L_0:
        /*0004*/ 	.word	index@(_Z8faKernelPKfS0_iPfS1_)
        /*0008*/ 	.word	0x00000014


	//----- nvinfo : EIATTR_FRAME_SIZE
	.align		4
.L_1:
        /*000c*/ 	.byte	0x04, 0x11
        /*000e*/ 	.short	(.L_3 - .L_2)
	.align		4
.L_2:
        /*0010*/ 	.word	index@($__internal_0_$__cuda_sm3x_div_rn_noftz_f32_slowpath)
        /*0014*/ 	.word	0x00000000


	//----- nvinfo : EIATTR_FRAME_SIZE
	.align		4
.L_3:
        /*0018*/ 	.byte	0x04, 0x11
        /*001a*/ 	.short	(.L_5 - .L_4)
	.align		4
.L_4:
        /*001c*/ 	.word	index@(_Z8faKernelPKfS0_iPfS1_)
        /*0020*/ 	.word	0x00000000


	//----- nvinfo : EIATTR_MIN_STACK_SIZE
	.align		4
.L_5:
        /*0024*/ 	.byte	0x04, 0x12
        /*0026*/ 	.short	(.L_7 - .L_6)
	.align		4
.L_6:
        /*0028*/ 	.word	index@(_Z8faKernelPKfS0_iPfS1_)
        /*002c*/ 	.word	0x00000000
.L_7:


//--------------------- .nv.compat                --------------------------
	.section	.nv.compat,"",@"SHT_CUDA_COMPAT_INFO"
	.align	4
        /*0000*/ 	.byte	0x02, 0x09, 0x00, 0x00, 0x02, 0x02, 0x01, 0x00, 0x02, 0x05, 0x05, 0x00, 0x03, 0x07, 0x01, 0x01
        /*0010*/ 	.byte	0x02, 0x03, 0x00, 0x00, 0x02, 0x06, 0x01, 0x00, 0x04, 0x0b, 0x08, 0x00, 0x01, 0x00, 0x00, 0x00
        /*0020*/ 	.byte	0x00, 0x00, 0x00, 0x00


//--------------------- .nv.info._Z8faKernelPKfS0_iPfS1_ --------------------------
	.section	.nv.info._Z8faKernelPKfS0_iPfS1_,"",@"SHT_CUDA_INFO"
	.sectionflags	@""
	.align	4


	//----- nvinfo : EIATTR_CUDA_API_VERSION
	.align		4
        /*0000*/ 	.byte	0x04, 0x37
        /*0002*/ 	.short	(.L_9 - .L_8)
.L_8:
        /*0004*/ 	.word	0x00000082


	//----- nvinfo : EIATTR_KPARAM_INFO
	.align		4
.L_9:
        /*0008*/ 	.byte	0x04, 0x17
        /*000a*/ 	.short	(.L_11 - .L_10)
.L_10:
        /*000c*/ 	.word	0x00000000
        /*0010*/ 	.short	0x0004
        /*0012*/ 	.short	0x0020
        /*0014*/ 	.byte	0x00, 0xf5, 0x21, 0x00


	//----- nvinfo : EIATTR_KPARAM_INFO
	.align		4
.L_11:
        /*0018*/ 	.byte	0x04, 0x17
        /*001a*/ 	.short	(.L_13 - .L_12)
.L_12:
        /*001c*/ 	.word	0x00000000
        /*0020*/ 	.short	0x0003
        /*0022*/ 	.short	0x0018
        /*0024*/ 	.byte	0x00, 0xf5, 0x21, 0x00


	//----- nvinfo : EIATTR_KPARAM_INFO
	.align		4
.L_13:
        /*0028*/ 	.byte	0x04, 0x17
        /*002a*/ 	.short	(.L_15 - .L_14)
.L_14:
        /*002c*/ 	.word	0x00000000
        /*0030*/ 	.short	0x0002
        /*0032*/ 	.short	0x0010
        /*0034*/ 	.byte	0x00, 0xf0, 0x11, 0x00


	//----- nvinfo : EIATTR_KPARAM_INFO
	.align		4
.L_15:
        /*0038*/ 	.byte	0x04, 0x17
        /*003a*/ 	.short	(.L_17 - .L_16)
.L_16:
        /*003c*/ 	.word	0x00000000
        /*0040*/ 	.short	0x0001
        /*0042*/ 	.short	0x0008
        /*0044*/ 	.byte	0x00, 0xf5, 0x21, 0x00


	//----- nvinfo : EIATTR_KPARAM_INFO
	.align		4
.L_17:
        /*0048*/ 	.byte	0x04, 0x17
        /*004a*/ 	.short	(.L_19 - .L_18)
.L_18:
        /*004c*/ 	.word	0x00000000
        /*0050*/ 	.short	0x0000
        /*0052*/ 	.short	0x0000
        /*0054*/ 	.byte	0x00, 0xf5, 0x21, 0x00


	//----- nvinfo : EIATTR_SPARSE_MMA_MASK
	.align		4
.L_19:
        /*0058*/ 	.byte	0x03, 0x50
        /*005a*/ 	.short	0x0000


	//----- nvinfo : EIATTR_MAXREG_COUNT
	.align		4
        /*005c*/ 	.byte	0x03, 0x1b
        /*005e*/ 	.short	0x00ff


	//----- nvinfo : EIATTR_MERCURY_ISA_VERSION
	.align		4
        /*0060*/ 	.byte	0x03, 0x5f
        /*0062*/ 	.short	0x0101


	//----- nvinfo : EIATTR_VRC_CTA_INIT_COUNT
	.align		4
        /*0064*/ 	.byte	0x02, 0x4a
	.zero		1
	.zero		1


	//----- nvinfo : EIATTR_EXIT_INSTR_OFFSETS
	.align		4
        /*0068*/ 	.byte	0x04, 0x1c
        /*006a*/ 	.short	(.L_21 - .L_20)


	//   ....[0]....
.L_20:
        /*006c*/ 	.word	0x00000080


	//   ....[1]....
        /*0070*/ 	.word	0x000002d0


	//----- nvinfo : EIATTR_CRS_STACK_SIZE
	.align		4
.L_21:
        /*0074*/ 	.byte	0x04, 0x1e
        /*0076*/ 	.short	(.L_23 - .L_22)
.L_22:
        /*0078*/ 	.word	0x00000000


	//----- nvinfo : EIATTR_CBANK_PARAM_SIZE
	.align		4
.L_23:
        /*007c*/ 	.byte	0x03, 0x19
        /*007e*/ 	.short	0x0028


	//----- nvinfo : EIATTR_PARAM_CBANK
	.align		4
        /*0080*/ 	.byte	0x04, 0x0a
        /*0082*/ 	.short	(.L_25 - .L_24)
	.align		4
.L_24:
        /*0084*/ 	.word	index@(.nv.constant0._Z8faKernelPKfS0_iPfS1_)
        /*0088*/ 	.short	0x0380
        /*008a*/ 	.short	0x0028


	//----- nvinfo : EIATTR_SW_WAR
	.align		4
.L_25:
        /*008c*/ 	.byte	0x04, 0x36
        /*008e*/ 	.short	(.L_27 - .L_26)
.L_26:
        /*0090*/ 	.word	0x00000008
.L_27:


//--------------------- .nv.callgraph             --------------------------
	.section	.nv.callgraph,"",@"SHT_CUDA_CALLGRAPH"
	.align	4
	.sectionentsize	8
	.align		4
        /*0000*/ 	.word	0x00000000
	.align		4
        /*0004*/ 	.word	0xffffffff
	.align		4
        /*0008*/ 	.word	0x00000000
	.align		4
        /*000c*/ 	.word	0xfffffffe
	.align		4
        /*0010*/ 	.word	0x00000000
	.align		4
        /*0014*/ 	.word	0xfffffffd
	.align		4
        /*0018*/ 	.word	0x00000000
	.align		4
        /*001c*/ 	.word	0xfffffffc


//--------------------- .text._Z8faKernelPKfS0_iPfS1_ --------------------------
	.section	.text._Z8faKernelPKfS0_iPfS1_,"ax",@progbits
	.align	128
        .global         _Z8faKernelPKfS0_iPfS1_
        .type           _Z8faKernelPKfS0_iPfS1_,@function
        .size           _Z8faKernelPKfS0_iPfS1_,(.L_x_14 - _Z8faKernelPKfS0_iPfS1_)
        .other          _Z8faKernelPKfS0_iPfS1_,@"STO_CUDA_ENTRY STV_DEFAULT"
_Z8faKernelPKfS0_iPfS1_:
.text._Z8faKernelPKfS0_iPfS1_:
[----:B------:R-:W-:Y:S01]  /*0000*/  LDC R1, c[0x0][0x37c] ;  /* 0x0000df00ff017b82 */ /* 0x000fe20000000800 */
[----:B------:R-:W0:Y:S07]  /*0010*/  S2R R3, SR_TID.X ;  /* 0x0000000000037919 */ /* 0x000e2e0000002100 */
[----:B------:R-:W0:Y:S01]  /*0020*/  S2UR UR5, SR_CTAID.X ;  /* 0x00000000000579c3 */ /* 0x000e220000002500 */
[----:B------:R-:W1:Y:S07]  /*0030*/  LDCU UR4, c[0x0][0x390] ;  /* 0x00007200ff0477ac */ /* 0x000e6e0008000800 */
[----:B------:R-:W0:Y:S01]  /*0040*/  LDC R2, c[0x0][0x360] ;  /* 0x0000d800ff027b82 */ /* 0x000e220000000800 */
[----:B-1----:R-:W-:Y:S01]  /*0050*/  UIADD3 UR4, UPT, UPT, UR4, -0x1, URZ ;  /* 0xffffffff04047890 */ /* 0x002fe2000fffe0ff */
[----:B0-----:R-:W-:-:S05]  /*0060*/  IMAD R2, R2, UR5, R3 ;  /* 0x0000000502027c24 */ /* 0x001fca000f8e0203 */
[----:B------:R-:W-:-:S13]  /*0070*/  ISETP.GE.AND P0, PT, R2, UR4, PT ;  /* 0x0000000402007c0c */ /* 0x000fda000bf06270 */
[----:B------:R-:W-:Y:S05]  /*0080*/  @P0 EXIT ;  /* 0x000000000000094d */ /* 0x000fea0003800000 */
[----:B------:R-:W0:Y:S01]  /*0090*/  LDC.64 R10, c[0x0][0x380] ;  /* 0x0000e000ff0a7b82 */ /* 0x000e220000000a00 */
[----:B------:R-:W0:Y:S07]  /*00a0*/  LDCU.64 UR4, c[0x0][0x358] ;  /* 0x00006b00ff0477ac */ /* 0x000e2e0008000a00 */
[----:B------:R-:W1:Y:S08]  /*00b0*/  LDC.64 R6, c[0x0][0x388] ;  /* 0x0000e200ff067b82 */ /* 0x000e700000000a00 */
[----:B------:R-:W2:Y:S01]  /*00c0*/  LDC.64 R8, c[0x0][0x380] ;  /* 0x0000e000ff087b82 */ /* 0x000ea20000000a00 */
[----:B0-----:R-:W3:Y:S04]  /*00d0*/  LDG.E.CONSTANT R0, desc[UR4][R10.64+0x4] ;  /* 0x000004040a007981 */ /* 0x001ee8000c1e9900 */
[----:B------:R-:W3:Y:S01]  /*00e0*/  LDG.E.CONSTANT R3, desc[UR4][R10.64] ;  /* 0x000000040a037981 */ /* 0x000ee2000c1e9900 */
[----:B-1----:R-:W-:-:S05]  /*00f0*/  IMAD.WIDE R6, R2, 0x4, R6 ;  /* 0x0000000402067825 */ /* 0x002fca00078e0206 */
[----:B------:R-:W4:Y:S01]  /*0100*/  LDG.E.CONSTANT R4, desc[UR4][R6.64] ;  /* 0x0000000406047981 */ /* 0x000f22000c1e9900 */
[----:B--2---:R-:W-:-:S03]  /*0110*/  IMAD.WIDE R8, R2, 0x4, R8 ;  /* 0x0000000402087825 */ /* 0x004fc600078e0208 */
[----:B------:R-:W2:Y:S04]  /*0120*/  LDG.E.CONSTANT R12, desc[UR4][R6.64+0x4] ;  /* 0x00000404060c7981 */ /* 0x000ea8000c1e9900 */
[----:B------:R-:W4:Y:S04]  /*0130*/  LDG.E.CONSTANT R5, desc[UR4][R8.64] ;  /* 0x0000000408057981 */ /* 0x000f28000c1e9900 */
[----:B------:R-:W2:Y:S01]  /*0140*/  LDG.E.CONSTANT R13, desc[UR4][R8.64+0x4] ;  /* 0x00000404080d7981 */ /* 0x000ea2000c1e9900 */
[----:B------:R-:W-:Y:S01]  /*0150*/  BSSY.RECONVERGENT B0, `(.L_x_0) ;  /* 0x000000f000007945 */ /* 0x000fe20003800200 */
[----:B---3--:R-:W-:-:S04]  /*0160*/  FADD R3, R0, -R3 ;  /* 0x8000000300037221 */ /* 0x008fc80000000000 */
[----:B------:R-:W0:Y:S01]  /*0170*/  MUFU.RCP R14, R3 ;  /* 0x00000003000e7308 */ /* 0x000e220000001000 */
[----:B----4-:R-:W-:-:S04]  /*0180*/  FMUL R15, R4, R5 ;  /* 0x00000005040f7220 */ /* 0x010fc80000400000 */
[----:B--2---:R-:W-:Y:S01]  /*0190*/  FFMA R0, R12, R13, -R15 ;  /* 0x0000000d0c007223 */ /* 0x004fe2000000080f */
[----:B0-----:R-:W-:-:S03]  /*01a0*/  FFMA R17, -R3, R14, 1 ;  /* 0x3f80000003117423 */ /* 0x001fc6000000010e */
[----:B------:R-:W0:Y:S01]  /*01b0*/  FCHK P0, R0, R3 ;  /* 0x0000000300007302 */ /* 0x000e220000000000 */
[----:B------:R-:W-:-:S04]  /*01c0*/  FFMA R17, R14, R17, R14 ;  /* 0x000000110e117223 */ /* 0x000fc8000000000e */
[----:B------:R-:W-:-:S04]  /*01d0*/  FFMA R10, R0, R17, RZ ;  /* 0x00000011000a7223 */ /* 0x000fc800000000ff */
[----:B------:R-:W-:-:S04]  /*01e0*/  FFMA R11, -R3, R10, R0 ;  /* 0x0000000a030b7223 */ /* 0x000fc80000000100 */
[----:B------:R-:W-:Y:S01]  /*01f0*/  FFMA R11, R17, R11, R10 ;  /* 0x0000000b110b7223 */ /* 0x000fe2000000000a */
[----:B0-----:R-:W-:Y:S06]  /*0200*/  @!P0 BRA `(.L_x_1) ;  /* 0x00000000000c8947 */ /* 0x001fec0003800000 */
[----:B------:R-:W-:-:S07]  /*0210*/  MOV R6, 0x230 ;  /* 0x0000023000067802 */ /* 0x000fce0000000f00 */
[----:B------:R-:W-:Y:S05]  /*0220*/  CALL.REL.NOINC `($__internal_0_$__cuda_sm3x_div_rn_noftz_f32_slowpath) ;  /* 0x00000000002c7944 */ /* 0x000fea0003c00000 */
[----:B------:R-:W-:-:S07]  /*0230*/  IMAD.MOV.U32 R11, RZ, RZ, R0 ;  /* 0x000000ffff0b7224 */ /* 0x000fce00078e0000 */
.L_x_1:
[----:B------:R-:W-:Y:S05]  /*0240*/  BSYNC.RECONVERGENT B0 ;  /* 0x0000000000007941 */ /* 0x000fea0003800200 */
.L_x_0:
[----:B------:R-:W0:Y:S01]  /*0250*/  LDC.64 R6, c[0x0][0x398] ;  /* 0x0000e600ff067b82 */ /* 0x000e220000000a00 */
[----:B------:R-:W-:-:S04]  /*0260*/  FADD R4, -R4, R11 ;  /* 0x0000000b04047221 */ /* 0x000fc80000000100 */
[----:B------:R-:W-:-:S03]  /*0270*/  FFMA R13, R5, R4, 1 ;  /* 0x3f800000050d7423 */ /* 0x000fc60000000004 */
[----:B------:R-:W1:Y:S01]  /*0280*/  LDC.64 R8, c[0x0][0x3a0] ;  /* 0x0000e800ff087b82 */ /* 0x000e620000000a00 */
[----:B0-----:R-:W-:-:S05]  /*0290*/  IMAD.WIDE R4, R2, 0x4, R6 ;  /* 0x0000000402047825 */ /* 0x001fca00078e0206 */
[----:B------:R-:W-:Y:S01]  /*02a0*/  STG.E desc[UR4][R4.64], R11 ;  /* 0x0000000b04007986 */ /* 0x000fe2000c101904 */
[----:B-1----:R-:W-:-:S05]  /*02b0*/  IMAD.WIDE R2, R2, 0x4, R8 ;  /* 0x0000000402027825 */ /* 0x002fca00078e0208 */
[----:B------:R-:W-:Y:S01]  /*02c0*/  STG.E desc[UR4][R2.64], R13 ;  /* 0x0000000d02007986 */ /* 0x000fe2000c101904 */
[----:B------:R-:W-:Y:S05]  /*02d0*/  EXIT ;  /* 0x000000000000794d */ /* 0x000fea0003800000 */
        .weak           $__internal_0_$__cuda_sm3x_div_rn_noftz_f32_slowpath
        .type           $__internal_0_$__cuda_sm3x_div_rn_noftz_f32_slowpath,@function
        .size           $__internal_0_$__cuda_sm3x_div_rn_noftz_f32_slowpath,(.L_x_14 - $__internal_0_$__cuda_sm3x_div_rn_noftz_f32_slowpath)
$__internal_0_$__cuda_sm3x_div_rn_noftz_f32_slowpath:
[--C-:B------:R-:W-:Y:S01]  /*02e0*/  SHF.R.U32.HI R8, RZ, 0x17, R3.reuse ;  /* 0x00000017ff087819 */ /* 0x100fe20000011603 */
[----:B------:R-:W-:Y:S01]  /*02f0*/  BSSY.RECONVERGENT B1, `(.L_x_2) ;  /* 0x0000064000017945 */ /* 0x000fe20003800200 */
[--C-:B------:R-:W-:Y:S01]  /*0300*/  SHF.R.U32.HI R7, RZ, 0x17, R0.reuse ;  /* 0x00000017ff077819 */ /* 0x100fe20000011600 */
[----:B------:R-:W-:Y:S01]  /*0310*/  IMAD.MOV.U32 R10, RZ, RZ, R0 ;  /* 0x000000ffff0a7224 */ /* 0x000fe200078e0000 */
[----:B------:R-:W-:Y:S01]  /*0320*/  LOP3.LUT R9, R8, 0xff, RZ, 0xc0, !PT ;  /* 0x000000ff08097812 */ /* 0x000fe200078ec0ff */
[----:B------:R-:W-:Y:S01]  /*0330*/  IMAD.MOV.U32 R11, RZ, RZ, R3 ;  /* 0x000000ffff0b7224 */ /* 0x000fe200078e0003 */
[----:B------:R-:W-:-:S03]  /*0340*/  LOP3.LUT R8, R7, 0xff, RZ, 0xc0, !PT ;  /* 0x000000ff07087812 */ /* 0x000fc600078ec0ff */
[----:B------:R-:W-:Y:S02]  /*0350*/  VIADD R13, R9, 0xffffffff ;  /* 0xffffffff090d7836 */ /* 0x000fe40000000000 */
[----:B------:R-:W-:-:S03]  /*0360*/  VIADD R12, R8, 0xffffffff ;  /* 0xffffffff080c7836 */ /* 0x000fc60000000000 */
[----:B------:R-:W-:-:S04]  /*0370*/  ISETP.GT.U32.AND P0, PT, R13, 0xfd, PT ;  /* 0x000000fd0d00780c */ /* 0x000fc80003f04070 */
[----:B------:R-:W-:-:S13]  /*0380*/  ISETP.GT.U32.OR P0, PT, R12, 0xfd, P0 ;  /* 0x000000fd0c00780c */ /* 0x000fda0000704470 */
[----:B------:R-:W-:Y:S01]  /*0390*/  @!P0 IMAD.MOV.U32 R7, RZ, RZ, RZ ;  /* 0x000000ffff078224 */ /* 0x000fe200078e00ff */
[----:B------:R-:W-:Y:S06]  /*03a0*/  @!P0 BRA `(.L_x_3) ;  /* 0x00000000005c8947 */ /* 0x000fec0003800000 */
[----:B------:R-:W-:Y:S02]  /*03b0*/  FSETP.GTU.FTZ.AND P0, PT, |R0|, +INF , PT ;  /* 0x7f8000000000780b */ /* 0x000fe40003f1c200 */
[----:B------:R-:W-:-:S04]  /*03c0*/  FSETP.GTU.FTZ.AND P1, PT, |R3|, +INF , PT ;  /* 0x7f8000000300780b */ /* 0x000fc80003f3c200 */
[----:B------:R-:W-:-:S13]  /*03d0*/  PLOP3.LUT P0, PT, P0, P1, PT, 0xf8, 0x8f ;  /* 0x00000000008f781c */ /* 0x000fda0000703f70 */
[----:B------:R-:W-:Y:S05]  /*03e0*/  @P0 BRA `(.L_x_4) ;  /* 0x00000004004c0947 */ /* 0x000fea0003800000 */
[----:B------:R-:W-:-:S13]  /*03f0*/  LOP3.LUT P0, RZ, R11, 0x7fffffff, R10, 0xc8, !PT ;  /* 0x7fffffff0bff7812 */ /* 0x000fda000780c80a */
[----:B------:R-:W-:Y:S05]  /*0400*/  @!P0 BRA `(.L_x_5) ;  /* 0x00000004003c8947 */ /* 0x000fea0003800000 */
[C---:B------:R-:W-:Y:S02]  /*0410*/  FSETP.NEU.FTZ.AND P2, PT, |R0|.reuse, +INF , PT ;  /* 0x7f8000000000780b */ /* 0x040fe40003f5d200 */
[----:B------:R-:W-:Y:S02]  /*0420*/  FSETP.NEU.FTZ.AND P1, PT, |R3|, +INF , PT ;  /* 0x7f8000000300780b */ /* 0x000fe40003f3d200 */
[----:B------:R-:W-:-:S11]  /*0430*/  FSETP.NEU.FTZ.AND P0, PT, |R0|, +INF , PT ;  /* 0x7f8000000000780b */ /* 0x000fd60003f1d200 */
[----:B------:R-:W-:Y:S05]  /*0440*/  @!P1 BRA !P2, `(.L_x_5) ;  /* 0x00000004002c9947 */ /* 0x000fea0005000000 */
[----:B------:R-:W-:-:S04]  /*0450*/  LOP3.LUT P2, RZ, R10, 0x7fffffff, RZ, 0xc0, !PT ;  /* 0x7fffffff0aff7812 */ /* 0x000fc8000784c0ff */
[----:B------:R-:W-:-:S13]  /*0460*/  PLOP3.LUT P1, PT, P1, P2, PT, 0x2f, 0xf2 ;  /* 0x0000000000f2781c */ /* 0x000fda0000f24577 */
[----:B------:R-:W-:Y:S05]  /*0470*/  @P1 BRA `(.L_x_6) ;  /* 0x0000000400181947 */ /* 0x000fea0003800000 */
[----:B------:R-:W-:-:S04]  /*0480*/  LOP3.LUT P1, RZ, R11, 0x7fffffff, RZ, 0xc0, !PT ;  /* 0x7fffffff0bff7812 */ /* 0x000fc8000782c0ff */
[----:B------:R-:W-:-:S13]  /*0490*/  PLOP3.LUT P0, PT, P0, P1, PT, 0x2f, 0xf2 ;  /* 0x0000000000f2781c */ /* 0x000fda0000702577 */
[----:B------:R-:W-:Y:S05]  /*04a0*/  @P0 BRA `(.L_x_7) ;  /* 0x0000000400000947 */ /* 0x000fea0003800000 */
[----:B------:R-:W-:Y:S02]  /*04b0*/  ISETP.GE.AND P0, PT, R12, RZ, PT ;  /* 0x000000ff0c00720c */ /* 0x000fe40003f06270 */
[----:B------:R-:W-:-:S11]  /*04c0*/  ISETP.GE.AND P1, PT, R13, RZ, PT ;  /* 0x000000ff0d00720c */ /* 0x000fd60003f26270 */
[----:B------:R-:W-:Y:S02]  /*04d0*/  @P0 IMAD.MOV.U32 R7, RZ, RZ, RZ ;  /* 0x000000ffff070224 */ /* 0x000fe400078e00ff */
[----:B------:R-:W-:Y:S01]  /*04e0*/  @!P0 FFMA R10, R0, 1.84467440737095516160e+19, RZ ;  /* 0x5f800000000a8823 */ /* 0x000fe200000000ff */
[----:B------:R-:W-:Y:S02]  /*04f0*/  @!P0 IMAD.MOV.U32 R7, RZ, RZ, -0x40 ;  /* 0xffffffc0ff078424 */ /* 0x000fe400078e00ff */
[----:B------:R-:W-:Y:S02]  /*0500*/  @!P1 FFMA R11, R3, 1.84467440737095516160e+19, RZ ;  /* 0x5f800000030b9823 */ /* 0x000fe400000000ff */
[----:B------:R-:W-:-:S07]  /*0510*/  @!P1 VIADD R7, R7, 0x40 ;  /* 0x0000004007079836 */ /* 0x000fce0000000000 */
.L_x_3:
[----:B------:R-:W-:Y:S01]  /*0520*/  LEA R0, R9, 0xc0800000, 0x17 ;  /* 0xc080000009007811 */ /* 0x000fe200078eb8ff */
[----:B------:R-:W-:Y:S01]  /*0530*/  VIADD R8, R8, 0xffffff81 ;  /* 0xffffff8108087836 */ /* 0x000fe20000000000 */
[----:B------:R-:W-:Y:S03]  /*0540*/  BSSY.RECONVERGENT B2, `(.L_x_8) ;  /* 0x0000035000027945 */ /* 0x000fe60003800200 */
[----:B------:R-:W-:Y:S02]  /*0550*/  IMAD.IADD R11, R11, 0x1, -R0 ;  /* 0x000000010b0b7824 */ /* 0x000fe400078e0a00 */
[C---:B------:R-:W-:Y:S01]  /*0560*/  IMAD R0, R8.reuse, -0x800000, R10 ;  /* 0xff80000008007824 */ /* 0x040fe200078e020a */
[----:B------:R-:W-:Y:S01]  /*0570*/  IADD3 R8, PT, PT, R8, 0x7f, -R9 ;  /* 0x0000007f08087810 */ /* 0x000fe20007ffe809 */
[----:B------:R-:W0:Y:S01]  /*0580*/  MUFU.RCP R3, R11 ;  /* 0x0000000b00037308 */ /* 0x000e220000001000 */
[----:B------:R-:W-:-:S03]  /*0590*/  FADD.FTZ R13, -R11, -RZ ;  /* 0x800000ff0b0d7221 */ /* 0x000fc60000010100 */
[----:B------:R-:W-:Y:S02]  /*05a0*/  IMAD.IADD R8, R8, 0x1, R7 ;  /* 0x0000000108087824 */ /* 0x000fe400078e0207 */
[----:B0-----:R-:W-:-:S04]  /*05b0*/  FFMA R12, R3, R13, 1 ;  /* 0x3f800000030c7423 */ /* 0x001fc8000000000d */
[----:B------:R-:W-:-:S04]  /*05c0*/  FFMA R12, R3, R12, R3 ;  /* 0x0000000c030c7223 */ /* 0x000fc80000000003 */
[----:B------:R-:W-:-:S04]  /*05d0*/  FFMA R3, R0, R12, RZ ;  /* 0x0000000c00037223 */ /* 0x000fc800000000ff */
[----:B------:R-:W-:-:S04]  /*05e0*/  FFMA R10, R13, R3, R0 ;  /* 0x000000030d0a7223 */ /* 0x000fc80000000000 */
[----:B------:R-:W-:-:S04]  /*05f0*/  FFMA R15, R12, R10, R3 ;  /* 0x0000000a0c0f7223 */ /* 0x000fc80000000003 */
[----:B------:R-:W-:-:S04]  /*0600*/  FFMA R10, R13, R15, R0 ;  /* 0x0000000f0d0a7223 */ /* 0x000fc80000000000 */
[----:B------:R-:W-:-:S05]  /*0610*/  FFMA R0, R12, R10, R15 ;  /* 0x0000000a0c007223 */ /* 0x000fca000000000f */
[----:B------:R-:W-:-:S04]  /*0620*/  SHF.R.U32.HI R3, RZ, 0x17, R0 ;  /* 0x00000017ff037819 */ /* 0x000fc80000011600 */
[----:B------:R-:W-:-:S05]  /*0630*/  LOP3.LUT R3, R3, 0xff, RZ, 0xc0, !PT ;  /* 0x000000ff03037812 */ /* 0x000fca00078ec0ff */
[----:B------:R-:W-:-:S04]  /*0640*/  IMAD.IADD R9, R3, 0x1, R8 ;  /* 0x0000000103097824 */ /* 0x000fc800078e0208 */
[----:B------:R-:W-:-:S05]  /*0650*/  VIADD R3, R9, 0xffffffff ;  /* 0xffffffff09037836 */ /* 0x000fca0000000000 */
[----:B------:R-:W-:-:S13]  /*0660*/  ISETP.GE.U32.AND P0, PT, R3, 0xfe, PT ;  /* 0x000000fe0300780c */ /* 0x000fda0003f06070 */
[----:B------:R-:W-:Y:S05]  /*0670*/  @!P0 BRA `(.L_x_9) ;  /* 0x0000000000808947 */ /* 0x000fea0003800000 */
[----:B------:R-:W-:-:S13]  /*0680*/  ISETP.GT.AND P0, PT, R9, 0xfe, PT ;  /* 0x000000fe0900780c */ /* 0x000fda0003f04270 */
[----:B------:R-:W-:Y:S05]  /*0690*/  @P0 BRA `(.L_x_10) ;  /* 0x00000000006c0947 */ /* 0x000fea0003800000 */
[----:B------:R-:W-:-:S13]  /*06a0*/  ISETP.GE.AND P0, PT, R9, 0x1, PT ;  /* 0x000000010900780c */ /* 0x000fda0003f06270 */
[----:B------:R-:W-:Y:S05]  /*06b0*/  @P0 BRA `(.L_x_11) ;  /* 0x0000000000740947 */ /* 0x000fea0003800000 */
[----:B------:R-:W-:Y:S02]  /*06c0*/  ISETP.GE.AND P0, PT, R9, -0x18, PT ;  /* 0xffffffe80900780c */ /* 0x000fe40003f06270 */
[----:B------:R-:W-:-:S11]  /*06d0*/  LOP3.LUT R0, R0, 0x80000000, RZ, 0xc0, !PT ;  /* 0x8000000000007812 */ /* 0x000fd600078ec0ff */
[----:B------:R-:W-:Y:S05]  /*06e0*/  @!P0 BRA `(.L_x_11) ;  /* 0x0000000000688947 */ /* 0x000fea0003800000 */
[CCC-:B------:R-:W-:Y:S01]  /*06f0*/  FFMA.RZ R3, R12.reuse, R10.reuse, R15.reuse ;  /* 0x0000000a0c037223 */ /* 0x1c0fe2000000c00f */
[CCC-:B------:R-:W-:Y:S01]  /*0700*/  FFMA.RM R8, R12.reuse, R10.reuse, R15.reuse ;  /* 0x0000000a0c087223 */ /* 0x1c0fe2000000400f */
[C---:B------:R-:W-:Y:S02]  /*0710*/  ISETP.NE.AND P2, PT, R9.reuse, RZ, PT ;  /* 0x000000ff0900720c */ /* 0x040fe40003f45270 */
[----:B------:R-:W-:Y:S02]  /*0720*/  ISETP.NE.AND P1, PT, R9, RZ, PT ;  /* 0x000000ff0900720c */ /* 0x000fe40003f25270 */
[----:B------:R-:W-:Y:S01]  /*0730*/  LOP3.LUT R7, R3, 0x7fffff, RZ, 0xc0, !PT ;  /* 0x007fffff03077812 */ /* 0x000fe200078ec0ff */
[----:B------:R-:W-:Y:S01]  /*0740*/  FFMA.RP R3, R12, R10, R15 ;  /* 0x0000000a0c037223 */ /* 0x000fe2000000800f */
[----:B------:R-:W-:Y:S02]  /*0750*/  VIADD R10, R9, 0x20 ;  /* 0x00000020090a7836 */ /* 0x000fe40000000000 */
[----:B------:R-:W-:Y:S01]  /*0760*/  LOP3.LUT R7, R7, 0x800000, RZ, 0xfc, !PT ;  /* 0x0080000007077812 */ /* 0x000fe200078efcff */
[----:B------:R-:W-:Y:S01]  /*0770*/  IMAD.MOV R9, RZ, RZ, -R9 ;  /* 0x000000ffff097224 */ /* 0x000fe200078e0a09 */
[----:B------:R-:W-:-:S02]  /*0780*/  FSETP.NEU.FTZ.AND P0, PT, R3, R8, PT ;  /* 0x000000080300720b */ /* 0x000fc40003f1d000 */
[----:B------:R-:W-:Y:S02]  /*0790*/  SHF.L.U32 R10, R7, R10, RZ ;  /* 0x0000000a070a7219 */ /* 0x000fe400000006ff */
[----:B------:R-:W-:Y:S02]  /*07a0*/  SEL R8, R9, RZ, P2 ;  /* 0x000000ff09087207 */ /* 0x000fe40001000000 */
[----:B------:R-:W-:Y:S02]  /*07b0*/  ISETP.NE.AND P1, PT, R10, RZ, P1 ;  /* 0x000000ff0a00720c */ /* 0x000fe40000f25270 */
[----:B------:R-:W-:Y:S02]  /*07c0*/  SHF.R.U32.HI R8, RZ, R8, R7 ;  /* 0x00000008ff087219 */ /* 0x000fe40000011607 */
[----:B------:R-:W-:Y:S02]  /*07d0*/  PLOP3.LUT P0, PT, P0, P1, PT, 0xf8, 0x8f ;  /* 0x00000000008f781c */ /* 0x000fe40000703f70 */
[----:B------:R-:W-:-:S02]  /*07e0*/  SHF.R.U32.HI R10, RZ, 0x1, R8 ;  /* 0x00000001ff0a7819 */ /* 0x000fc40000011608 */
[----:B------:R-:W-:-:S04]  /*07f0*/  SEL R3, RZ, 0x1, !P0 ;  /* 0x00000001ff037807 */ /* 0x000fc80004000000 */
[----:B------:R-:W-:-:S04]  /*0800*/  LOP3.LUT R3, R3, 0x1, R10, 0xf8, !PT ;  /* 0x0000000103037812 */ /* 0x000fc800078ef80a */
[----:B------:R-:W-:-:S05]  /*0810*/  LOP3.LUT R3, R3, R8, RZ, 0xc0, !PT ;  /* 0x0000000803037212 */ /* 0x000fca00078ec0ff */
[----:B------:R-:W-:-:S05]  /*0820*/  IMAD.IADD R3, R10, 0x1, R3 ;  /* 0x000000010a037824 */ /* 0x000fca00078e0203 */
[----:B------:R-:W-:Y:S01]  /*0830*/  LOP3.LUT R0, R3, R0, RZ, 0xfc, !PT ;  /* 0x0000000003007212 */ /* 0x000fe200078efcff */
[----:B------:R-:W-:Y:S06]  /*0840*/  BRA `(.L_x_11) ;  /* 0x0000000000107947 */ /* 0x000fec0003800000 */
.L_x_10:
[----:B------:R-:W-:-:S04]  /*0850*/  LOP3.LUT R0, R0, 0x80000000, RZ, 0xc0, !PT ;  /* 0x8000000000007812 */ /* 0x000fc800078ec0ff */
[----:B------:R-:W-:Y:S01]  /*0860*/  LOP3.LUT R0, R0, 0x7f800000, RZ, 0xfc, !PT ;  /* 0x7f80000000007812 */ /* 0x000fe200078efcff */
[----:B------:R-:W-:Y:S06]  /*0870*/  BRA `(.L_x_11) ;  /* 0x0000000000047947 */ /* 0x000fec0003800000 */
.L_x_9:
[----:B------:R-:W-:-:S07]  /*0880*/  IMAD R0, R8, 0x800000, R0 ;  /* 0x0080000008007824 */ /* 0x000fce00078e0200 */
.L_x_11:
[----:B------:R-:W-:Y:S05]  /*0890*/  BSYNC.RECONVERGENT B2 ;  /* 0x0000000000027941 */ /* 0x000fea0003800200 */
.L_x_8:
[----:B------:R-:W-:Y:S05]  /*08a0*/  BRA `(.L_x_12) ;  /* 0x0000000000207947 */ /* 0x000fea0003800000 */
.L_x_7:
[----:B------:R-:W-:-:S04]  /*08b0*/  LOP3.LUT R0, R11, 0x80000000, R10, 0x48, !PT ;  /* 0x800000000b007812 */ /* 0x000fc800078e480a */
[----:B------:R-:W-:Y:S01]  /*08c0*/  LOP3.LUT R0, R0, 0x7f800000, RZ, 0xfc, !PT ;  /* 0x7f80000000007812 */ /* 0x000fe200078efcff */
[----:B------:R-:W-:Y:S06]  /*08d0*/  BRA `(.L_x_12) ;  /* 0x0000000000147947 */ /* 0x000fec0003800000 */
.L_x_6:
[----:B------:R-:W-:Y:S01]  /*08e0*/  LOP3.LUT R0, R11, 0x80000000, R10, 0x48, !PT ;  /* 0x800000000b007812 */ /* 0x000fe200078e480a */
[----:B------:R-:W-:Y:S06]  /*08f0*/  BRA `(.L_x_12) ;  /* 0x00000000000c7947 */ /* 0x000fec0003800000 */
.L_x_5:
[----:B------:R-:W0:Y:S01]  /*0900*/  MUFU.RSQ R0, -QNAN ;  /* 0xffc0000000007908 */ /* 0x000e220000001400 */
[----:B------:R-:W-:Y:S05]  /*0910*/  BRA `(.L_x_12) ;  /* 0x0000000000047947 */ /* 0x000fea0003800000 */
.L_x_4:
[----:B------:R-:W-:-:S07]  /*0920*/  FADD.FTZ R0, R0, R3 ;  /* 0x0000000300007221 */ /* 0x000fce0000010000 */
.L_x_12:
[----:B------:R-:W-:Y:S05]  /*0930*/  BSYNC.RECONVERGENT B1 ;  /* 0x0000000000017941 */ /* 0x000fea0003800200 */
.L_x_2:
[----:B------:R-:W-:-:S04]  /*0940*/  IMAD.MOV.U32 R7, RZ, RZ, 0x0 ;  /* 0x00000000ff077424 */ /* 0x000fc800078e00ff */
[----:B0-----:R-:W-:Y:S05]  /*0950*/  RET.REL.NODEC R6 `(_Z8faKernelPKfS0_iPfS1_) ;  /* 0xfffffff406a87950 */ /* 0x001fea0003c3ffff */
.L_x_13:
[----:B------:R-:W-:-:S00]  /*0960*/  BRA `(.L_x_13) ;  /* 0xfffffffc00fc7947 */ /* 0x000fc0000383ffff */
[----:B------:R-:W-:-:S00]  /*0970*/  NOP ;  /* 0x0000000000007918 */ /* 0x000fc00000000000 */
        /* <DEDUP_REMOVED lines=8> */
.L_x_14:


//--------------------- .nv.shared.reserved.0     --------------------------
	.section	.nv.shared.reserved.0,"aw",@nobits
	.weak		__nv_reservedSMEM_offset_0_alias
	.size		__nv_reservedSMEM_offset_0_alias, 0, 64
	.other		__nv_reservedSMEM_offset_0_alias,@"STO_CUDA_RESERVED_SHARED STV_DEFAULT"
__nv_reservedSMEM_offset_0_alias:
	.zero		0
	.zero		64


//--------------------- .nv.constant0._Z8faKernelPKfS0_iPfS1_ --------------------------
	.section	.nv.constant0._Z8faKernelPKfS0_iPfS1_,"a",@progbits
	.sectionflags	@""
	.align	4
.nv.constant0._Z8faKernelPKfS0_iPfS1_:
	.zero		936


//--------------------- SYMBOLS --------------------------

	.type		.nv.reservedSmem.offset0,@object
	.size		.nv.reservedSmem.offset0,0x4
